	.headerflags	@"EF_CUDA_TEXMODE_UNIFIED EF_CUDA_64BIT_ADDRESS EF_CUDA_ACCELERATORS EF_CUDA_SM90 EF_CUDA_VIRTUAL_SM(EF_CUDA_SM90)"
	.elftype	@"ET_EXEC"


//--------------------- .nv.info                  --------------------------
	.section	.nv.info,"",@"SHT_CUDA_INFO"
	.align	4


	//----- nvinfo : EIATTR_REGCOUNT
	.align		4
        /*0000*/ 	.byte	0x04, 0x2f
        /*0002*/ 	.short	(.L_3 - .L_2)
	.align		4
.L_2:
        /*0004*/ 	.word	index@(triton_poi_fused__native_batch_norm_legit_no_training__prelu_kernel_0)
        /*0008*/ 	.word	0x00000012


	//----- nvinfo : EIATTR_MIN_STACK_SIZE
	.align		4
.L_3:
        /*000c*/ 	.byte	0x04, 0x12
        /*000e*/ 	.short	(.L_5 - .L_4)
	.align		4
.L_4:
        /*0010*/ 	.word	index@(triton_poi_fused__native_batch_norm_legit_no_training__prelu_kernel_0)
        /*0014*/ 	.word	0x00000000


	//----- nvinfo : EIATTR_FRAME_SIZE
	.align		4
.L_5:
        /*0018*/ 	.byte	0x04, 0x11
        /*001a*/ 	.short	(.L_7 - .L_6)
	.align		4
.L_6:
        /*001c*/ 	.word	index@(triton_poi_fused__native_batch_norm_legit_no_training__prelu_kernel_0)
        /*0020*/ 	.word	0x00000000


	//----- nvinfo : EIATTR_MIN_STACK_SIZE
	.align		4
.L_7:
        /*0024*/ 	.byte	0x04, 0x12
        /*0026*/ 	.short	(.L_9 - .L_8)
	.align		4
.L_8:
        /*0028*/ 	.word	index@(triton_poi_fused__native_batch_norm_legit_no_training__prelu_kernel_0)
        /*002c*/ 	.word	0x00000000
.L_9:


//--------------------- .nv.info.triton_poi_fused__native_batch_norm_legit_no_training__prelu_kernel_0 --------------------------
	.section	.nv.info.triton_poi_fused__native_batch_norm_legit_no_training__prelu_kernel_0,"",@"SHT_CUDA_INFO"
	.sectionflags	@""
	.align	4


	//----- nvinfo : EIATTR_CUDA_API_VERSION
	.align		4
        /*0000*/ 	.byte	0x04, 0x37
        /*0002*/ 	.short	(.L_11 - .L_10)
.L_10:
        /*0004*/ 	.word	0x0000007c


	//----- nvinfo : EIATTR_KPARAM_INFO
	.align		4
.L_11:
        /*0008*/ 	.byte	0x04, 0x17
        /*000a*/ 	.short	(.L_13 - .L_12)
.L_12:
        /*000c*/ 	.word	0x00000000
        /*0010*/ 	.short	0x0007
        /*0012*/ 	.short	0x0038
        /*0014*/ 	.byte	0x00, 0xf0, 0x11, 0x00


	//----- nvinfo : EIATTR_KPARAM_INFO
	.align		4
.L_13:
        /*0018*/ 	.byte	0x04, 0x17
        /*001a*/ 	.short	(.L_15 - .L_14)
.L_14:
        /*001c*/ 	.word	0x00000000
        /*0020*/ 	.short	0x0006
        /*0022*/ 	.short	0x0030
        /*0024*/ 	.byte	0x00, 0xf4, 0x21, 0x00


	//----- nvinfo : EIATTR_KPARAM_INFO
	.align		4
.L_15:
        /*0028*/ 	.byte	0x04, 0x17
        /*002a*/ 	.short	(.L_17 - .L_16)
.L_16:
        /*002c*/ 	.word	0x00000000
        /*0030*/ 	.short	0x0005
        /*0032*/ 	.short	0x0028
        /*0034*/ 	.byte	0x00, 0xf4, 0x21, 0x00


	//----- nvinfo : EIATTR_KPARAM_INFO
	.align		4
.L_17:
        /*0038*/ 	.byte	0x04, 0x17
        /*003a*/ 	.short	(.L_19 - .L_18)
.L_18:
        /*003c*/ 	.word	0x00000000
        /*0040*/ 	.short	0x0004
        /*0042*/ 	.short	0x0020
        /*0044*/ 	.byte	0x00, 0xf4, 0x21, 0x00


	//----- nvinfo : EIATTR_KPARAM_INFO
	.align		4
.L_19:
        /*0048*/ 	.byte	0x04, 0x17
        /*004a*/ 	.short	(.L_21 - .L_20)
.L_20:
        /*004c*/ 	.word	0x00000000
        /*0050*/ 	.short	0x0003
        /*0052*/ 	.short	0x0018
        /*0054*/ 	.byte	0x00, 0xf4, 0x21, 0x00


	//----- nvinfo : EIATTR_KPARAM_INFO
	.align		4
.L_21:
        /*0058*/ 	.byte	0x04, 0x17
        /*005a*/ 	.short	(.L_23 - .L_22)
.L_22:
        /*005c*/ 	.word	0x00000000
        /*0060*/ 	.short	0x0002
        /*0062*/ 	.short	0x0010
        /*0064*/ 	.byte	0x00, 0xf4, 0x21, 0x00


	//----- nvinfo : EIATTR_KPARAM_INFO
	.align		4
.L_23:
        /*0068*/ 	.byte	0x04, 0x17
        /*006a*/ 	.short	(.L_25 - .L_24)
.L_24:
        /*006c*/ 	.word	0x00000000
        /*0070*/ 	.short	0x0001
        /*0072*/ 	.short	0x0008
        /*0074*/ 	.byte	0x00, 0xf4, 0x21, 0x00


	//----- nvinfo : EIATTR_KPARAM_INFO
	.align		4
.L_25:
        /*0078*/ 	.byte	0x04, 0x17
        /*007a*/ 	.short	(.L_27 - .L_26)
.L_26:
        /*007c*/ 	.word	0x00000000
        /*0080*/ 	.short	0x0000
        /*0082*/ 	.short	0x0000
        /*0084*/ 	.byte	0x00, 0xf4, 0x21, 0x00


	//----- nvinfo : EIATTR_SPARSE_MMA_MASK
	.align		4
.L_27:
        /*0088*/ 	.byte	0x03, 0x50
        /*008a*/ 	.short	0x0000


	//----- nvinfo : EIATTR_MAXREG_COUNT
	.align		4
        /*008c*/ 	.byte	0x03, 0x1b
        /*008e*/ 	.short	0x00ff


	//----- nvinfo : EIATTR_EXIT_INSTR_OFFSETS
	.align		4
        /*0090*/ 	.byte	0x04, 0x1c
        /*0092*/ 	.short	(.L_29 - .L_28)


	//   ....[0]....
.L_28:
        /*0094*/ 	.word	0x000002d0


	//   ....[1]....
        /*0098*/ 	.word	0x000002f0


	//----- nvinfo : EIATTR_REQNTID
	.align		4
.L_29:
        /*009c*/ 	.byte	0x04, 0x10
        /*009e*/ 	.short	(.L_31 - .L_30)
.L_30:
        /*00a0*/ 	.word	0x00000020
        /*00a4*/ 	.word	0x00000001
        /*00a8*/ 	.word	0x00000001


	//----- nvinfo : EIATTR_CBANK_PARAM_SIZE
	.align		4
.L_31:
        /*00ac*/ 	.byte	0x03, 0x19
        /*00ae*/ 	.short	0x003c


	//----- nvinfo : EIATTR_PARAM_CBANK
	.align		4
        /*00b0*/ 	.byte	0x04, 0x0a
        /*00b2*/ 	.short	(.L_33 - .L_32)
	.align		4
.L_32:
        /*00b4*/ 	.word	index@(.nv.constant0.triton_poi_fused__native_batch_norm_legit_no_training__prelu_kernel_0)
        /*00b8*/ 	.short	0x0210
        /*00ba*/ 	.short	0x003c


	//----- nvinfo : EIATTR_SW_WAR
	.align		4
.L_33:
        /*00bc*/ 	.byte	0x04, 0x36
        /*00be*/ 	.short	(.L_35 - .L_34)
.L_34:
        /*00c0*/ 	.word	0x00000008
.L_35:


//--------------------- .nv.callgraph             --------------------------
	.section	.nv.callgraph,"",@"SHT_CUDA_CALLGRAPH"
	.align	4
	.sectionentsize	8
	.align		4
        /*0000*/ 	.word	0x00000000
	.align		4
        /*0004*/ 	.word	0xffffffff
	.align		4
        /*0008*/ 	.word	0x00000000
	.align		4
        /*000c*/ 	.word	0xfffffffe
	.align		4
        /*0010*/ 	.word	0x00000000
	.align		4
        /*0014*/ 	.word	0xfffffffd
	.align		4
        /*0018*/ 	.word	0x00000000
	.align		4
        /*001c*/ 	.word	0xfffffffc


//--------------------- .nv.constant4             --------------------------
	.section	.nv.constant4,"a",@progbits
	.align	8
	.align		8
.nv.constant4:
        /*0000*/ 	.dword	_$_str
	.align		8
        /*0008*/ 	.dword	_$_str_$_2


//--------------------- .text.triton_poi_fused__native_batch_norm_legit_no_training__prelu_kernel_0 --------------------------
	.section	.text.triton_poi_fused__native_batch_norm_legit_no_training__prelu_kernel_0,"ax",@progbits
	.align	128
        .global         triton_poi_fused__native_batch_norm_legit_no_training__prelu_kernel_0
        .type           triton_poi_fused__native_batch_norm_legit_no_training__prelu_kernel_0,@function
        .size           triton_poi_fused__native_batch_norm_legit_no_training__prelu_kernel_0,(.L_x_1 - triton_poi_fused__native_batch_norm_legit_no_training__prelu_kernel_0)
        .other          triton_poi_fused__native_batch_norm_legit_no_training__prelu_kernel_0,@"STO_CUDA_ENTRY STV_DEFAULT"
triton_poi_fused__native_batch_norm_legit_no_training__prelu_kernel_0:
.text.triton_poi_fused__native_batch_norm_legit_no_training__prelu_kernel_0:
[----:B------:R-:W0:Y:S08]  /*0000*/  LDC R1, c[0x0][0x28] ;  /* 0x00000a00ff017b82 */ /* 0x000e300000000800 */
[----:B------:R-:W1:Y:S01]  /*0010*/  LDC.64 R2, c[0x0][0x228] ;  /* 0x00008a00ff027b82 */ /* 0x000e620000000a00 */
[----:B------:R-:W-:Y:S01]  /*0020*/  ULDC.64 UR4, c[0x0][0x208] ;  /* 0x0000820000047ab9 */ /* 0x000fe20000000a00 */
[----:B------:R-:W2:Y:S01]  /*0030*/  S2R R0, SR_TID.X ;  /* 0x0000000000007919 */ /* 0x000ea20000002100 */
[----:B------:R-:W3:Y:S05]  /*0040*/  S2R R13, SR_CTAID.X ;  /* 0x00000000000d7919 */ /* 0x000eea0000002500 */
[----:B------:R-:W4:Y:S01]  /*0050*/  LDC.64 R10, c[0x0][0x218] ;  /* 0x00008600ff0a7b82 */ /* 0x000f220000000a00 */
[----:B-1----:R4:W5:Y:S07]  /*0060*/  LDG.E R12, desc[UR4][R2.64] ;  /* 0x00000004020c7981 */ /* 0x00296e000c1e1900 */
[----:B------:R-:W1:Y:S01]  /*0070*/  LDC.64 R4, c[0x0][0x220] ;  /* 0x00008800ff047b82 */ /* 0x000e620000000a00 */
[----:B------:R-:W-:-:S07]  /*0080*/  CS2R R14, SRZ ;  /* 0x00000000000e7805 */ /* 0x000fce000001ff00 */
[----:B------:R-:W1:Y:S01]  /*0090*/  LDC.64 R6, c[0x0][0x230] ;  /* 0x00008c00ff067b82 */ /* 0x000e620000000a00 */
[----:B--2---:R-:W-:-:S04]  /*00a0*/  SHF.L.U32 R0, R0, 0x1, RZ ;  /* 0x0000000100007819 */ /* 0x004fc800000006ff */
[----:B------:R-:W-:-:S03]  /*00b0*/  LOP3.LUT R0, R0, 0x3e, RZ, 0xc0, !PT ;  /* 0x0000003e00007812 */ /* 0x000fc600078ec0ff */
[----:B------:R-:W2:Y:S01]  /*00c0*/  LDC.64 R8, c[0x0][0x238] ;  /* 0x00008e00ff087b82 */ /* 0x000ea20000000a00 */
[----:B---3--:R-:W-:-:S04]  /*00d0*/  LEA R13, R13, R0, 0x6 ;  /* 0x000000000d0d7211 */ /* 0x008fc800078e30ff */
[C---:B------:R-:W-:Y:S01]  /*00e0*/  ISETP.GE.AND P0, PT, R13.reuse, 0x40, PT ;  /* 0x000000400d00780c */ /* 0x040fe20003f06270 */
[----:B----4-:R-:W-:Y:S01]  /*00f0*/  IMAD.WIDE R2, R13, 0x4, R10 ;  /* 0x000000040d027825 */ /* 0x010fe200078e020a */
[----:B-1----:R-:W3:Y:S01]  /*0100*/  LDG.E R4, desc[UR4][R4.64] ;  /* 0x0000000404047981 */ /* 0x002ee2000c1e1900 */
[----:B------:R-:W1:Y:S03]  /*0110*/  LDC.64 R10, c[0x0][0x240] ;  /* 0x00009000ff0a7b82 */ /* 0x000e660000000a00 */
[----:B0-----:R-:W4:Y:S07]  /*0120*/  LDG.E R6, desc[UR4][R6.64] ;  /* 0x0000000406067981 */ /* 0x001f2e000c1e1900 */
[----:B------:R0:W3:Y:S04]  /*0130*/  @!P0 LDG.E.64 R14, desc[UR4][R2.64] ;  /* 0x00000004020e8981 */ /* 0x0000e8000c1e1b00 */
[----:B--2---:R-:W4:Y:S04]  /*0140*/  LDG.E R9, desc[UR4][R8.64] ;  /* 0x0000000408097981 */ /* 0x004f28000c1e1900 */
[----:B-1----:R-:W2:Y:S01]  /*0150*/  LDG.E R10, desc[UR4][R10.64] ;  /* 0x000000040a0a7981 */ /* 0x002ea2000c1e1900 */
[----:B0-----:R-:W-:Y:S01]  /*0160*/  HFMA2.MMA R3, -RZ, RZ, 1.625, 0 ;  /* 0x3e800000ff037435 */ /* 0x001fe200000001ff */
[----:B-----5:R-:W-:-:S04]  /*0170*/  FADD R12, R12, 9.9999997473787516356e-06 ;  /* 0x3727c5ac0c0c7421 */ /* 0x020fc80000000000 */
[----:B------:R-:W0:Y:S02]  /*0180*/  MUFU.SQRT R0, R12 ;  /* 0x0000000c00007308 */ /* 0x000e240000002000 */
[C---:B0-----:R-:W-:Y:S02]  /*0190*/  FSETP.GT.AND P1, PT, R0.reuse, 8.50705917302346158658e+37, PT ;  /* 0x7e8000000000780b */ /* 0x041fe40003f24000 */
[----:B------:R-:W-:-:S11]  /*01a0*/  FSETP.GEU.AND P2, PT, R0, 1.175494350822287508e-38, PT ;  /* 0x008000000000780b */ /* 0x000fd60003f4e000 */
[----:B------:R-:W-:-:S04]  /*01b0*/  @P1 FMUL R0, R0, 0.25 ;  /* 0x3e80000000001820 */ /* 0x000fc80000400000 */
[----:B------:R-:W-:-:S06]  /*01c0*/  @!P2 FMUL R0, R0, 16777216 ;  /* 0x4b8000000000a820 */ /* 0x000fcc0000400000 */
[----:B------:R-:W0:Y:S01]  /*01d0*/  MUFU.RCP R0, R0 ;  /* 0x0000000000007308 */ /* 0x000e220000001000 */
[----:B------:R-:W-:Y:S01]  /*01e0*/  FSEL R3, R3, 1, P1 ;  /* 0x3f80000003037808 */ /* 0x000fe20000800000 */
[C---:B---3--:R-:W-:Y:S01]  /*01f0*/  FADD R15, -R4.reuse, R15 ;  /* 0x0000000f040f7221 */ /* 0x048fe20000000100 */
[----:B------:R-:W-:-:S03]  /*0200*/  FADD R14, -R4, R14 ;  /* 0x0000000e040e7221 */ /* 0x000fc60000000100 */
[----:B------:R-:W-:-:S04]  /*0210*/  @!P2 FMUL R3, R3, 16777216 ;  /* 0x4b8000000303a820 */ /* 0x000fc80000400000 */
[----:B0-----:R-:W-:Y:S02]  /*0220*/  FMUL R4, R0, R3 ;  /* 0x0000000300047220 */ /* 0x001fe40000400000 */
[----:B------:R-:W0:Y:S02]  /*0230*/  LDC.64 R2, c[0x0][0x210] ;  /* 0x00008400ff027b82 */ /* 0x000e240000000a00 */
[-C--:B------:R-:W-:Y:S01]  /*0240*/  FMUL R14, R14, R4.reuse ;  /* 0x000000040e0e7220 */ /* 0x080fe20000400000 */
[----:B------:R-:W-:-:S03]  /*0250*/  FMUL R4, R15, R4 ;  /* 0x000000040f047220 */ /* 0x000fc60000400000 */
[C-C-:B----4-:R-:W-:Y:S01]  /*0260*/  FFMA R8, R6.reuse, R14, R9.reuse ;  /* 0x0000000e06087223 */ /* 0x150fe20000000009 */
[----:B------:R-:W-:-:S04]  /*0270*/  FFMA R9, R6, R4, R9 ;  /* 0x0000000406097223 */ /* 0x000fc80000000009 */
[----:B------:R-:W-:Y:S02]  /*0280*/  FSETP.GT.AND P1, PT, R8, RZ, PT ;  /* 0x000000ff0800720b */ /* 0x000fe40003f24000 */
[----:B------:R-:W-:Y:S01]  /*0290*/  FSETP.GT.AND P2, PT, R9, RZ, PT ;  /* 0x000000ff0900720b */ /* 0x000fe20003f44000 */
[----:B0-----:R-:W-:-:S10]  /*02a0*/  IMAD.WIDE R2, R13, 0x4, R2 ;  /* 0x000000040d027825 */ /* 0x001fd400078e0202 */
[C---:B--2---:R-:W-:Y:S02]  /*02b0*/  @!P1 FMUL R8, R10.reuse, R8 ;  /* 0x000000080a089220 */ /* 0x044fe40000400000 */
[----:B------:R-:W-:Y:S01]  /*02c0*/  @!P2 FMUL R9, R10, R9 ;  /* 0x000000090a09a220 */ /* 0x000fe20000400000 */
[----:B------:R-:W-:Y:S06]  /*02d0*/  @P0 EXIT ;  /* 0x000000000000094d */ /* 0x000fec0003800000 */
[----:B------:R-:W-:Y:S01]  /*02e0*/  STG.E.64 desc[UR4][R2.64], R8 ;  /* 0x0000000802007986 */ /* 0x000fe2000c101b04 */
[----:B------:R-:W-:Y:S05]  /*02f0*/  EXIT ;  /* 0x000000000000794d */ /* 0x000fea0003800000 */
.L_x_0:
[----:B------:R-:W-:-:S00]  /*0300*/  BRA `(.L_x_0) ;  /* 0xfffffffc00fc7947 */ /* 0x000fc0000383ffff */
[----:B------:R-:W-:-:S00]  /*0310*/  NOP ;  /* 0x0000000000007918 */ /* 0x000fc00000000000 */
        /* <DEDUP_REMOVED lines=14> */
.L_x_1:


//--------------------- .nv.global.init           --------------------------
	.section	.nv.global.init,"aw",@progbits
.nv.global.init:
	.type		_$_str,@object
	.size		_$_str,(_$_str_$_2 - _$_str)
_$_str:
        /*0000*/ 	.byte	0x5f, 0x5f, 0x43, 0x55, 0x44, 0x41, 0x5f, 0x46, 0x54, 0x5a, 0x00
	.type		_$_str_$_2,@object
	.size		_$_str_$_2,(.L_1 - _$_str_$_2)
_$_str_$_2:
        /*000b*/ 	.byte	0x5f, 0x5f, 0x43, 0x55, 0x44, 0x41, 0x5f, 0x50, 0x52, 0x45, 0x43, 0x5f, 0x53, 0x51, 0x52, 0x54
        /*001b*/ 	.byte	0x00
.L_1:


//--------------------- .nv.constant0.triton_poi_fused__native_batch_norm_legit_no_training__prelu_kernel_0 --------------------------
	.section	.nv.constant0.triton_poi_fused__native_batch_norm_legit_no_training__prelu_kernel_0,"a",@progbits
	.sectionflags	@""
	.align	4
.nv.constant0.triton_poi_fused__native_batch_norm_legit_no_training__prelu_kernel_0:
	.zero		588
